//
// Generated by NVIDIA NVVM Compiler
//
// Compiler Build ID: CL-36424714
// Cuda compilation tools, release 13.0, V13.0.88
// Based on NVVM 20.0.0
//

.version 9.0
.target sm_100
.address_size 64

	// .globl	_Z16retrieval_kernelPKfS0_PfPKiS3_iii

.visible .entry _Z16retrieval_kernelPKfS0_PfPKiS3_iii(
	.param .u64 .ptr .align 1 _Z16retrieval_kernelPKfS0_PfPKiS3_iii_param_0,
	.param .u64 .ptr .align 1 _Z16retrieval_kernelPKfS0_PfPKiS3_iii_param_1,
	.param .u64 .ptr .align 1 _Z16retrieval_kernelPKfS0_PfPKiS3_iii_param_2,
	.param .u64 .ptr .align 1 _Z16retrieval_kernelPKfS0_PfPKiS3_iii_param_3,
	.param .u64 .ptr .align 1 _Z16retrieval_kernelPKfS0_PfPKiS3_iii_param_4,
	.param .u32 _Z16retrieval_kernelPKfS0_PfPKiS3_iii_param_5,
	.param .u32 _Z16retrieval_kernelPKfS0_PfPKiS3_iii_param_6,
	.param .u32 _Z16retrieval_kernelPKfS0_PfPKiS3_iii_param_7
)
{
	.reg .pred 	%p<7>;
	.reg .b32 	%r<24>;
	.reg .b32 	%f<42>;
	.reg .b64 	%rd<43>;

	ld.param.u64 	%rd20, [_Z16retrieval_kernelPKfS0_PfPKiS3_iii_param_0];
	ld.param.u64 	%rd21, [_Z16retrieval_kernelPKfS0_PfPKiS3_iii_param_1];
	ld.param.u64 	%rd17, [_Z16retrieval_kernelPKfS0_PfPKiS3_iii_param_2];
	ld.param.u64 	%rd18, [_Z16retrieval_kernelPKfS0_PfPKiS3_iii_param_3];
	ld.param.u64 	%rd19, [_Z16retrieval_kernelPKfS0_PfPKiS3_iii_param_4];
	ld.param.u32 	%r11, [_Z16retrieval_kernelPKfS0_PfPKiS3_iii_param_5];
	ld.param.u32 	%r12, [_Z16retrieval_kernelPKfS0_PfPKiS3_iii_param_7];
	cvta.to.global.u64 	%rd1, %rd21;
	cvta.to.global.u64 	%rd2, %rd20;
	mov.u32 	%r13, %ctaid.x;
	mov.u32 	%r14, %ntid.x;
	mov.u32 	%r15, %tid.x;
	mad.lo.s32 	%r1, %r13, %r14, %r15;
	setp.ge.s32 	%p1, %r1, %r12;
	@%p1 bra 	$L__BB0_9;
	cvta.to.global.u64 	%rd22, %rd18;
	cvta.to.global.u64 	%rd23, %rd19;
	mul.wide.s32 	%rd24, %r1, 4;
	add.s64 	%rd25, %rd22, %rd24;
	ld.global.nc.u32 	%r16, [%rd25];
	add.s64 	%rd26, %rd23, %rd24;
	ld.global.nc.u32 	%r17, [%rd26];
	mul.lo.s32 	%r18, %r17, %r11;
	cvt.s64.s32 	%rd3, %r18;
	mul.lo.s32 	%r19, %r16, %r11;
	cvt.s64.s32 	%rd4, %r19;
	setp.lt.s32 	%p2, %r11, 1;
	mov.f32 	%f41, 0f00000000;
	@%p2 bra 	$L__BB0_8;
	and.b32  	%r2, %r11, 7;
	setp.lt.u32 	%p3, %r11, 8;
	mov.f32 	%f41, 0f00000000;
	mov.b32 	%r22, 0;
	@%p3 bra 	$L__BB0_5;
	and.b32  	%r22, %r11, 2147483640;
	neg.s32 	%r21, %r22;
	shl.b64 	%rd27, %rd3, 2;
	add.s64 	%rd28, %rd27, %rd2;
	add.s64 	%rd40, %rd28, 16;
	shl.b64 	%rd29, %rd4, 2;
	add.s64 	%rd30, %rd29, %rd1;
	add.s64 	%rd39, %rd30, 16;
	mov.f32 	%f41, 0f00000000;
$L__BB0_4:
	.pragma "nounroll";
	ld.global.nc.f32 	%f12, [%rd40+-16];
	ld.global.nc.f32 	%f13, [%rd39+-16];
	fma.rn.f32 	%f14, %f12, %f13, %f41;
	ld.global.nc.f32 	%f15, [%rd40+-12];
	ld.global.nc.f32 	%f16, [%rd39+-12];
	fma.rn.f32 	%f17, %f15, %f16, %f14;
	ld.global.nc.f32 	%f18, [%rd40+-8];
	ld.global.nc.f32 	%f19, [%rd39+-8];
	fma.rn.f32 	%f20, %f18, %f19, %f17;
	ld.global.nc.f32 	%f21, [%rd40+-4];
	ld.global.nc.f32 	%f22, [%rd39+-4];
	fma.rn.f32 	%f23, %f21, %f22, %f20;
	ld.global.nc.f32 	%f24, [%rd40];
	ld.global.nc.f32 	%f25, [%rd39];
	fma.rn.f32 	%f26, %f24, %f25, %f23;
	ld.global.nc.f32 	%f27, [%rd40+4];
	ld.global.nc.f32 	%f28, [%rd39+4];
	fma.rn.f32 	%f29, %f27, %f28, %f26;
	ld.global.nc.f32 	%f30, [%rd40+8];
	ld.global.nc.f32 	%f31, [%rd39+8];
	fma.rn.f32 	%f32, %f30, %f31, %f29;
	ld.global.nc.f32 	%f33, [%rd40+12];
	ld.global.nc.f32 	%f34, [%rd39+12];
	fma.rn.f32 	%f41, %f33, %f34, %f32;
	add.s32 	%r21, %r21, 8;
	add.s64 	%rd40, %rd40, 32;
	add.s64 	%rd39, %rd39, 32;
	setp.ne.s32 	%p4, %r21, 0;
	@%p4 bra 	$L__BB0_4;
$L__BB0_5:
	setp.eq.s32 	%p5, %r2, 0;
	@%p5 bra 	$L__BB0_8;
	cvt.u64.u32 	%rd31, %r22;
	add.s64 	%rd32, %rd4, %rd31;
	shl.b64 	%rd33, %rd32, 2;
	add.s64 	%rd42, %rd1, %rd33;
	add.s64 	%rd34, %rd3, %rd31;
	shl.b64 	%rd35, %rd34, 2;
	add.s64 	%rd41, %rd2, %rd35;
	neg.s32 	%r23, %r2;
$L__BB0_7:
	.pragma "nounroll";
	ld.global.nc.f32 	%f35, [%rd41];
	ld.global.nc.f32 	%f36, [%rd42];
	fma.rn.f32 	%f41, %f35, %f36, %f41;
	add.s64 	%rd42, %rd42, 4;
	add.s64 	%rd41, %rd41, 4;
	add.s32 	%r23, %r23, 1;
	setp.ne.s32 	%p6, %r23, 0;
	@%p6 bra 	$L__BB0_7;
$L__BB0_8:
	cvta.to.global.u64 	%rd36, %rd17;
	add.s64 	%rd38, %rd36, %rd24;
	st.global.f32 	[%rd38], %f41;
$L__BB0_9:
	ret;

}


// ===== COMPILED SASS (sm_100) =====

	.target	sm_100

	.elftype	@"ET_EXEC"


//--------------------- .note.nv.tkinfo           --------------------------
	.section	.note.nv.tkinfo,"",@"SHT_NOTE"
	.sectionflags	@"SHF_NOTE_NV_TKINFO"
	.tkinfo
        /*0018*/ 	.word	0x00000002
        /*0030*/ 	.string	""
        /*0030*/ 	.string	"ptxas"
        /*0030*/ 	.string	"Cuda compilation tools, release 13.0, V13.0.88"
        /*0030*/ 	.string	"Build cuda_13.0.r13.0/compiler.36424714_0"
        /*0030*/ 	.string	"-arch sm_100 -m 64 "



//--------------------- .note.nv.cuinfo           --------------------------
	.section	.note.nv.cuinfo,"",@"SHT_NOTE"
	.sectionflags	@"SHF_NOTE_NV_CUINFO"
        /*0018*/ 	.short	0x0002
        /*001a*/ 	.short	0x0064
        /*001c*/ 	.short	0x0082
	.zero		2


//--------------------- .nv.info                  --------------------------
	.section	.nv.info,"",@"SHT_CUDA_INFO"
	.align	4


	//----- nvinfo : EIATTR_REGCOUNT
	.align		4
        /*0000*/ 	.byte	0x04, 0x2f
        /*0002*/ 	.short	(.L_1 - .L_0)
	.align		4
.L_0:
        /*0004*/ 	.word	index@(_Z16retrieval_kernelPKfS0_PfPKiS3_iii)
        /*0008*/ 	.word	0x0000001d


	//----- nvinfo : EIATTR_FRAME_SIZE
	.align		4
.L_1:
        /*000c*/ 	.byte	0x04, 0x11
        /*000e*/ 	.short	(.L_3 - .L_2)
	.align		4
.L_2:
        /*0010*/ 	.word	index@(_Z16retrieval_kernelPKfS0_PfPKiS3_iii)
        /*0014*/ 	.word	0x00000000


	//----- nvinfo : EIATTR_MIN_STACK_SIZE
	.align		4
.L_3:
        /*0018*/ 	.byte	0x04, 0x12
        /*001a*/ 	.short	(.L_5 - .L_4)
	.align		4
.L_4:
        /*001c*/ 	.word	index@(_Z16retrieval_kernelPKfS0_PfPKiS3_iii)
        /*0020*/ 	.word	0x00000000
.L_5:


//--------------------- .nv.compat                --------------------------
	.section	.nv.compat,"",@"SHT_CUDA_COMPAT_INFO"
	.align	4
        /*0000*/ 	.byte	0x02, 0x09, 0x00, 0x00, 0x02, 0x02, 0x01, 0x00, 0x02, 0x05, 0x05, 0x00, 0x03, 0x07, 0x01, 0x01
        /*0010*/ 	.byte	0x02, 0x03, 0x00, 0x00, 0x02, 0x06, 0x01, 0x00, 0x04, 0x0b, 0x08, 0x00, 0x09, 0x00, 0x00, 0x00
        /*0020*/ 	.byte	0x00, 0x00, 0x00, 0x00


//--------------------- .nv.info._Z16retrieval_kernelPKfS0_PfPKiS3_iii --------------------------
	.section	.nv.info._Z16retrieval_kernelPKfS0_PfPKiS3_iii,"",@"SHT_CUDA_INFO"
	.sectionflags	@""
	.align	4


	//----- nvinfo : EIATTR_CUDA_API_VERSION
	.align		4
        /*0000*/ 	.byte	0x04, 0x37
        /*0002*/ 	.short	(.L_7 - .L_6)
.L_6:
        /*0004*/ 	.word	0x00000082


	//----- nvinfo : EIATTR_KPARAM_INFO
	.align		4
.L_7:
        /*0008*/ 	.byte	0x04, 0x17
        /*000a*/ 	.short	(.L_9 - .L_8)
.L_8:
        /*000c*/ 	.word	0x00000000
        /*0010*/ 	.short	0x0007
        /*0012*/ 	.short	0x0030
        /*0014*/ 	.byte	0x00, 0xf0, 0x11, 0x00


	//----- nvinfo : EIATTR_KPARAM_INFO
	.align		4
.L_9:
        /*0018*/ 	.byte	0x04, 0x17
        /*001a*/ 	.short	(.L_11 - .L_10)
.L_10:
        /*001c*/ 	.word	0x00000000
        /*0020*/ 	.short	0x0006
        /*0022*/ 	.short	0x002c
        /*0024*/ 	.byte	0x00, 0xf0, 0x11, 0x00


	//----- nvinfo : EIATTR_KPARAM_INFO
	.align		4
.L_11:
        /*0028*/ 	.byte	0x04, 0x17
        /*002a*/ 	.short	(.L_13 - .L_12)
.L_12:
        /*002c*/ 	.word	0x00000000
        /*0030*/ 	.short	0x0005
        /*0032*/ 	.short	0x0028
        /*0034*/ 	.byte	0x00, 0xf0, 0x11, 0x00


	//----- nvinfo : EIATTR_KPARAM_INFO
	.align		4
.L_13:
        /*0038*/ 	.byte	0x04, 0x17
        /*003a*/ 	.short	(.L_15 - .L_14)
.L_14:
        /*003c*/ 	.word	0x00000000
        /*0040*/ 	.short	0x0004
        /*0042*/ 	.short	0x0020
        /*0044*/ 	.byte	0x00, 0xf5, 0x21, 0x00


	//----- nvinfo : EIATTR_KPARAM_INFO
	.align		4
.L_15:
        /*0048*/ 	.byte	0x04, 0x17
        /*004a*/ 	.short	(.L_17 - .L_16)
.L_16:
        /*004c*/ 	.word	0x00000000
        /*0050*/ 	.short	0x0003
        /*0052*/ 	.short	0x0018
        /*0054*/ 	.byte	0x00, 0xf5, 0x21, 0x00


	//----- nvinfo : EIATTR_KPARAM_INFO
	.align		4
.L_17:
        /*0058*/ 	.byte	0x04, 0x17
        /*005a*/ 	.short	(.L_19 - .L_18)
.L_18:
        /*005c*/ 	.word	0x00000000
        /*0060*/ 	.short	0x0002
        /*0062*/ 	.short	0x0010
        /*0064*/ 	.byte	0x00, 0xf5, 0x21, 0x00


	//----- nvinfo : EIATTR_KPARAM_INFO
	.align		4
.L_19:
        /*0068*/ 	.byte	0x04, 0x17
        /*006a*/ 	.short	(.L_21 - .L_20)
.L_20:
        /*006c*/ 	.word	0x00000000
        /*0070*/ 	.short	0x0001
        /*0072*/ 	.short	0x0008
        /*0074*/ 	.byte	0x00, 0xf5, 0x21, 0x00


	//----- nvinfo : EIATTR_KPARAM_INFO
	.align		4
.L_21:
        /*0078*/ 	.byte	0x04, 0x17
        /*007a*/ 	.short	(.L_23 - .L_22)
.L_22:
        /*007c*/ 	.word	0x00000000
        /*0080*/ 	.short	0x0000
        /*0082*/ 	.short	0x0000
        /*0084*/ 	.byte	0x00, 0xf5, 0x21, 0x00


	//----- nvinfo : EIATTR_SPARSE_MMA_MASK
	.align		4
.L_23:
        /*0088*/ 	.byte	0x03, 0x50
        /*008a*/ 	.short	0x0000


	//----- nvinfo : EIATTR_MAXREG_COUNT
	.align		4
        /*008c*/ 	.byte	0x03, 0x1b
        /*008e*/ 	.short	0x00ff


	//----- nvinfo : EIATTR_MERCURY_ISA_VERSION
	.align		4
        /*0090*/ 	.byte	0x03, 0x5f
        /*0092*/ 	.short	0x0101


	//----- nvinfo : EIATTR_VRC_CTA_INIT_COUNT
	.align		4
        /*0094*/ 	.byte	0x02, 0x4a
	.zero		1
	.zero		1


	//----- nvinfo : EIATTR_EXIT_INSTR_OFFSETS
	.align		4
        /*0098*/ 	.byte	0x04, 0x1c
        /*009a*/ 	.short	(.L_25 - .L_24)


	//   ....[0]....
.L_24:
        /*009c*/ 	.word	0x00000070


	//   ....[1]....
        /*00a0*/ 	.word	0x00000630


	//----- nvinfo : EIATTR_CBANK_PARAM_SIZE
	.align		4
.L_25:
        /*00a4*/ 	.byte	0x03, 0x19
        /*00a6*/ 	.short	0x0034


	//----- nvinfo : EIATTR_PARAM_CBANK
	.align		4
        /*00a8*/ 	.byte	0x04, 0x0a
        /*00aa*/ 	.short	(.L_27 - .L_26)
	.align		4
.L_26:
        /*00ac*/ 	.word	index@(.nv.constant0._Z16retrieval_kernelPKfS0_PfPKiS3_iii)
        /*00b0*/ 	.short	0x0380
        /*00b2*/ 	.short	0x0034


	//----- nvinfo : EIATTR_SW_WAR
	.align		4
.L_27:
        /*00b4*/ 	.byte	0x04, 0x36
        /*00b6*/ 	.short	(.L_29 - .L_28)
.L_28:
        /*00b8*/ 	.word	0x00000008
.L_29:


//--------------------- .nv.callgraph             --------------------------
	.section	.nv.callgraph,"",@"SHT_CUDA_CALLGRAPH"
	.align	4
	.sectionentsize	8
	.align		4
        /*0000*/ 	.word	0x00000000
	.align		4
        /*0004*/ 	.word	0xffffffff
	.align		4
        /*0008*/ 	.word	0x00000000
	.align		4
        /*000c*/ 	.word	0xfffffffe
	.align		4
        /*0010*/ 	.word	0x00000000
	.align		4
        /*0014*/ 	.word	0xfffffffd
	.align		4
        /*0018*/ 	.word	0x00000000
	.align		4
        /*001c*/ 	.word	0xfffffffc


//--------------------- .text._Z16retrieval_kernelPKfS0_PfPKiS3_iii --------------------------
	.section	.text._Z16retrieval_kernelPKfS0_PfPKiS3_iii,"ax",@progbits
	.align	128
        .global         _Z16retrieval_kernelPKfS0_PfPKiS3_iii
        .type           _Z16retrieval_kernelPKfS0_PfPKiS3_iii,@function
        .size           _Z16retrieval_kernelPKfS0_PfPKiS3_iii,(.L_x_5 - _Z16retrieval_kernelPKfS0_PfPKiS3_iii)
        .other          _Z16retrieval_kernelPKfS0_PfPKiS3_iii,@"STO_CUDA_ENTRY STV_DEFAULT"
_Z16retrieval_kernelPKfS0_PfPKiS3_iii:
.text._Z16retrieval_kernelPKfS0_PfPKiS3_iii:
[----:B------:R-:W-:Y:S01]  /*0000*/  LDC R1, c[0x0][0x37c] ;  /* 0x0000df00ff017b82 */ /* 0x000fe20000000800 */
[----:B------:R-:W0:Y:S07]  /*0010*/  S2R R3, SR_TID.X ;  /* 0x0000000000037919 */ /* 0x000e2e0000002100 */
[----:B------:R-:W0:Y:S01]  /*0020*/  S2UR UR4, SR_CTAID.X ;  /* 0x00000000000479c3 */ /* 0x000e220000002500 */
[----:B------:R-:W1:Y:S07]  /*0030*/  LDCU UR5, c[0x0][0x3b0] ;  /* 0x00007600ff0577ac */ /* 0x000e6e0008000800 */
[----:B------:R-:W0:Y:S02]  /*0040*/  LDC R0, c[0x0][0x360] ;  /* 0x0000d800ff007b82 */ /* 0x000e240000000800 */
[----:B0-----:R-:W-:-:S05]  /*0050*/  IMAD R0, R0, UR4, R3 ;  /* 0x0000000400007c24 */ /* 0x001fca000f8e0203 */
[----:B-1----:R-:W-:-:S13]  /*0060*/  ISETP.GE.AND P0, PT, R0, UR5, PT ;  /* 0x0000000500007c0c */ /* 0x002fda000bf06270 */
[----:B------:R-:W-:Y:S05]  /*0070*/  @P0 EXIT ;  /* 0x000000000000094d */ /* 0x000fea0003800000 */
[----:B------:R-:W0:Y:S01]  /*0080*/  LDCU UR6, c[0x0][0x3a8] ;  /* 0x00007500ff0677ac */ /* 0x000e220008000800 */
[----:B------:R-:W-:Y:S01]  /*0090*/  IMAD.MOV.U32 R6, RZ, RZ, RZ ;  /* 0x000000ffff067224 */ /* 0x000fe200078e00ff */
[----:B------:R-:W1:Y:S01]  /*00a0*/  LDCU.64 UR8, c[0x0][0x358] ;  /* 0x00006b00ff0877ac */ /* 0x000e620008000a00 */
[----:B0-----:R-:W-:-:S09]  /*00b0*/  UISETP.GE.AND UP0, UPT, UR6, 0x1, UPT ;  /* 0x000000010600788c */ /* 0x001fd2000bf06270 */
[----:B-1----:R-:W-:Y:S05]  /*00c0*/  BRA.U !UP0, `(.L_x_0) ;  /* 0x00000005084c7547 */ /* 0x002fea000b800000 */
[----:B------:R-:W0:Y:S08]  /*00d0*/  LDC.64 R2, c[0x0][0x398] ;  /* 0x0000e600ff027b82 */ /* 0x000e300000000a00 */
[----:B------:R-:W1:Y:S01]  /*00e0*/  LDC.64 R4, c[0x0][0x3a0] ;  /* 0x0000e800ff047b82 */ /* 0x000e620000000a00 */
[----:B0-----:R-:W-:-:S06]  /*00f0*/  IMAD.WIDE R2, R0, 0x4, R2 ;  /* 0x0000000400027825 */ /* 0x001fcc00078e0202 */
[----:B------:R-:W2:Y:S01]  /*0100*/  LDG.E.CONSTANT R2, desc[UR8][R2.64] ;  /* 0x0000000802027981 */ /* 0x000ea2000c1e9900 */
[----:B-1----:R-:W-:-:S06]  /*0110*/  IMAD.WIDE R4, R0, 0x4, R4 ;  /* 0x0000000400047825 */ /* 0x002fcc00078e0204 */
[----:B------:R-:W3:Y:S01]  /*0120*/  LDG.E.CONSTANT R4, desc[UR8][R4.64] ;  /* 0x0000000804047981 */ /* 0x000ee2000c1e9900 */
[----:B------:R-:W-:Y:S01]  /*0130*/  UISETP.GE.U32.AND UP1, UPT, UR6, 0x8, UPT ;  /* 0x000000080600788c */ /* 0x000fe2000bf26070 */
[----:B------:R-:W-:Y:S01]  /*0140*/  IMAD.MOV.U32 R6, RZ, RZ, RZ ;  /* 0x000000ffff067224 */ /* 0x000fe200078e00ff */
[----:B------:R-:W-:Y:S01]  /*0150*/  ULOP3.LUT UR5, UR6, 0x7, URZ, 0xc0, !UPT ;  /* 0x0000000706057892 */ /* 0x000fe2000f8ec0ff */
[----:B------:R-:W-:-:S03]  /*0160*/  UMOV UR4, URZ ;  /* 0x000000ff00047c82 */ /* 0x000fc60008000000 */
[----:B------:R-:W-:Y:S01]  /*0170*/  UISETP.NE.AND UP0, UPT, UR5, URZ, UPT ;  /* 0x000000ff0500728c */ /* 0x000fe2000bf05270 */
[----:B--2---:R-:W-:Y:S02]  /*0180*/  IMAD R7, R2, UR6, RZ ;  /* 0x0000000602077c24 */ /* 0x004fe4000f8e02ff */
[----:B---3--:R-:W-:-:S03]  /*0190*/  IMAD R8, R4, UR6, RZ ;  /* 0x0000000604087c24 */ /* 0x008fc6000f8e02ff */
[----:B------:R-:W-:Y:S02]  /*01a0*/  SHF.R.S32.HI R10, RZ, 0x1f, R7 ;  /* 0x0000001fff0a7819 */ /* 0x000fe40000011407 */
[----:B------:R-:W-:Y:S01]  /*01b0*/  SHF.R.S32.HI R9, RZ, 0x1f, R8 ;  /* 0x0000001fff097819 */ /* 0x000fe20000011408 */
[----:B------:R-:W-:Y:S06]  /*01c0*/  BRA.U !UP1, `(.L_x_1) ;  /* 0x0000000109ac7547 */ /* 0x000fec000b800000 */
[----:B------:R-:W0:Y:S01]  /*01d0*/  LDCU.128 UR12, c[0x0][0x380] ;  /* 0x00007000ff0c77ac */ /* 0x000e220008000c00 */
[----:B------:R-:W-:Y:S01]  /*01e0*/  HFMA2 R6, -RZ, RZ, 0, 0 ;  /* 0x00000000ff067431 */ /* 0x000fe200000001ff */
[----:B------:R-:W-:-:S04]  /*01f0*/  ULOP3.LUT UR4, UR6, 0x7ffffff8, URZ, 0xc0, !UPT ;  /* 0x7ffffff806047892 */ /* 0x000fc8000f8ec0ff */
[----:B------:R-:W-:Y:S01]  /*0200*/  UIADD3 UR6, UPT, UPT, -UR4, URZ, URZ ;  /* 0x000000ff04067290 */ /* 0x000fe2000fffe1ff */
[----:B0-----:R-:W-:Y:S02]  /*0210*/  LEA R2, P0, R8, UR12, 0x2 ;  /* 0x0000000c08027c11 */ /* 0x001fe4000f8010ff */
[C---:B------:R-:W-:Y:S02]  /*0220*/  LEA R4, P2, R7.reuse, UR14, 0x2 ;  /* 0x0000000e07047c11 */ /* 0x040fe4000f8410ff */
[----:B------:R-:W-:Y:S02]  /*0230*/  IADD3 R2, P1, PT, R2, 0x10, RZ ;  /* 0x0000001002027810 */ /* 0x000fe40007f3e0ff */
[----:B------:R-:W-:Y:S02]  /*0240*/  IADD3 R4, P3, PT, R4, 0x10, RZ ;  /* 0x0000001004047810 */ /* 0x000fe40007f7e0ff */
[----:B------:R-:W-:Y:S02]  /*0250*/  LEA.HI.X R3, R8, UR13, R9, 0x2, P0 ;  /* 0x0000000d08037c11 */ /* 0x000fe400080f1409 */
[----:B------:R-:W-:-:S03]  /*0260*/  LEA.HI.X R5, R7, UR15, R10, 0x2, P2 ;  /* 0x0000000f07057c11 */ /* 0x000fc600090f140a */
[----:B------:R-:W-:Y:S02]  /*0270*/  IMAD.X R3, RZ, RZ, R3, P1 ;  /* 0x000000ffff037224 */ /* 0x000fe400008e0603 */
[----:B------:R-:W-:-:S07]  /*0280*/  IMAD.X R5, RZ, RZ, R5, P3 ;  /* 0x000000ffff057224 */ /* 0x000fce00018e0605 */
.L_x_2:
[----:B------:R-:W2:Y:S04]  /*0290*/  LDG.E.CONSTANT R19, desc[UR8][R2.64+-0x10] ;  /* 0xfffff00802137981 */ /* 0x000ea8000c1e9900 */
[----:B------:R-:W2:Y:S04]  /*02a0*/  LDG.E.CONSTANT R20, desc[UR8][R4.64+-0x10] ;  /* 0xfffff00804147981 */ /* 0x000ea8000c1e9900 */
[----:B------:R-:W3:Y:S04]  /*02b0*/  LDG.E.CONSTANT R22, desc[UR8][R2.64+-0xc] ;  /* 0xfffff40802167981 */ /* 0x000ee8000c1e9900 */
[----:B------:R-:W3:Y:S04]  /*02c0*/  LDG.E.CONSTANT R21, desc[UR8][R4.64+-0xc] ;  /* 0xfffff40804157981 */ /* 0x000ee8000c1e9900 */
[----:B------:R-:W4:Y:S04]  /*02d0*/  LDG.E.CONSTANT R24, desc[UR8][R2.64+-0x8] ;  /* 0xfffff80802187981 */ /* 0x000f28000c1e9900 */
[----:B------:R-:W4:Y:S04]  /*02e0*/  LDG.E.CONSTANT R23, desc[UR8][R4.64+-0x8] ;  /* 0xfffff80804177981 */ /* 0x000f28000c1e9900 */
[----:B------:R-:W5:Y:S04]  /*02f0*/  LDG.E.CONSTANT R26, desc[UR8][R2.64+-0x4] ;  /* 0xfffffc08021a7981 */ /* 0x000f68000c1e9900 */
[----:B------:R-:W5:Y:S04]  /*0300*/  LDG.E.CONSTANT R25, desc[UR8][R4.64+-0x4] ;  /* 0xfffffc0804197981 */ /* 0x000f68000c1e9900 */
[----:B------:R-:W5:Y:S04]  /*0310*/  LDG.E.CONSTANT R17, desc[UR8][R2.64] ;  /* 0x0000000802117981 */ /* 0x000f68000c1e9900 */
[----:B------:R-:W5:Y:S04]  /*0320*/  LDG.E.CONSTANT R18, desc[UR8][R4.64] ;  /* 0x0000000804127981 */ /* 0x000f68000c1e9900 */
[----:B------:R-:W5:Y:S04]  /*0330*/  LDG.E.CONSTANT R15, desc[UR8][R2.64+0x4] ;  /* 0x00000408020f7981 */ /* 0x000f68000c1e9900 */
[----:B------:R-:W5:Y:S04]  /*0340*/  LDG.E.CONSTANT R16, desc[UR8][R4.64+0x4] ;  /* 0x0000040804107981 */ /* 0x000f68000c1e9900 */
[----:B------:R-:W5:Y:S04]  /*0350*/  LDG.E.CONSTANT R12, desc[UR8][R2.64+0x8] ;  /* 0x00000808020c7981 */ /* 0x000f68000c1e9900 */
[----:B------:R-:W5:Y:S04]  /*0360*/  LDG.E.CONSTANT R11, desc[UR8][R4.64+0x8] ;  /* 0x00000808040b7981 */ /* 0x000f68000c1e9900 */
[----:B------:R0:W5:Y:S04]  /*0370*/  LDG.E.CONSTANT R13, desc[UR8][R2.64+0xc] ;  /* 0x00000c08020d7981 */ /* 0x000168000c1e9900 */
[----:B------:R1:W5:Y:S01]  /*0380*/  LDG.E.CONSTANT R14, desc[UR8][R4.64+0xc] ;  /* 0x00000c08040e7981 */ /* 0x000362000c1e9900 */
[----:B------:R-:W-:-:S04]  /*0390*/  UIADD3 UR6, UPT, UPT, UR6, 0x8, URZ ;  /* 0x0000000806067890 */ /* 0x000fc8000fffe0ff */
[----:B------:R-:W-:Y:S01]  /*03a0*/  UISETP.NE.AND UP1, UPT, UR6, URZ, UPT ;  /* 0x000000ff0600728c */ /* 0x000fe2000bf25270 */
[----:B0-----:R-:W-:Y:S02]  /*03b0*/  IADD3 R2, P0, PT, R2, 0x20, RZ ;  /* 0x0000002002027810 */ /* 0x001fe40007f1e0ff */
[----:B-1----:R-:W-:Y:S02]  /*03c0*/  IADD3 R4, P1, PT, R4, 0x20, RZ ;  /* 0x0000002004047810 */ /* 0x002fe40007f3e0ff */
[----:B------:R-:W-:-:S03]  /*03d0*/  IADD3.X R3, PT, PT, RZ, R3, RZ, P0, !PT ;  /* 0x00000003ff037210 */ /* 0x000fc600007fe4ff */
[----:B------:R-:W-:Y:S02]  /*03e0*/  IMAD.X R5, RZ, RZ, R5, P1 ;  /* 0x000000ffff057224 */ /* 0x000fe400008e0605 */
[----:B--2---:R-:W-:-:S04]  /*03f0*/  FFMA R19, R19, R20, R6 ;  /* 0x0000001413137223 */ /* 0x004fc80000000006 */
[----:B---3--:R-:W-:-:S04]  /*0400*/  FFMA R19, R22, R21, R19 ;  /* 0x0000001516137223 */ /* 0x008fc80000000013 */
[----:B----4-:R-:W-:-:S04]  /*0410*/  FFMA R19, R24, R23, R19 ;  /* 0x0000001718137223 */ /* 0x010fc80000000013 */
[----:B-----5:R-:W-:-:S04]  /*0420*/  FFMA R26, R26, R25, R19 ;  /* 0x000000191a1a7223 */ /* 0x020fc80000000013 */
[----:B------:R-:W-:-:S04]  /*0430*/  FFMA R18, R17, R18, R26 ;  /* 0x0000001211127223 */ /* 0x000fc8000000001a */
[----:B------:R-:W-:-:S04]  /*0440*/  FFMA R15, R15, R16, R18 ;  /* 0x000000100f0f7223 */ /* 0x000fc80000000012 */
[----:B------:R-:W-:-:S04]  /*0450*/  FFMA R12, R12, R11, R15 ;  /* 0x0000000b0c0c7223 */ /* 0x000fc8000000000f */
[----:B------:R-:W-:Y:S01]  /*0460*/  FFMA R6, R13, R14, R12 ;  /* 0x0000000e0d067223 */ /* 0x000fe2000000000c */
[----:B------:R-:W-:Y:S06]  /*0470*/  BRA.U UP1, `(.L_x_2) ;  /* 0xfffffffd01847547 */ /* 0x000fec000b83ffff */
.L_x_1:
[----:B------:R-:W-:Y:S05]  /*0480*/  BRA.U !UP0, `(.L_x_0) ;  /* 0x00000001085c7547 */ /* 0x000fea000b800000 */
[----:B------:R-:W0:Y:S01]  /*0490*/  LDCU.128 UR12, c[0x0][0x380] ;  /* 0x00007000ff0c77ac */ /* 0x000e220008000c00 */
[----:B------:R-:W-:Y:S02]  /*04a0*/  IADD3 R3, P0, PT, R7, UR4, RZ ;  /* 0x0000000407037c10 */ /* 0x000fe4000ff1e0ff */
[----:B------:R-:W-:Y:S01]  /*04b0*/  IADD3 R7, P2, PT, R8, UR4, RZ ;  /* 0x0000000408077c10 */ /* 0x000fe2000ff5e0ff */
[----:B------:R-:W-:Y:S01]  /*04c0*/  UIADD3 UR5, UPT, UPT, -UR5, URZ, URZ ;  /* 0x000000ff05057290 */ /* 0x000fe2000fffe1ff */
[----:B------:R-:W-:-:S03]  /*04d0*/  IADD3.X R10, PT, PT, RZ, R10, RZ, P0, !PT ;  /* 0x0000000aff0a7210 */ /* 0x000fc600007fe4ff */
[----:B------:R-:W-:Y:S01]  /*04e0*/  IMAD.X R4, RZ, RZ, R9, P2 ;  /* 0x000000ffff047224 */ /* 0x000fe200010e0609 */
[----:B0-----:R-:W-:Y:S02]  /*04f0*/  LEA R8, P1, R3, UR14, 0x2 ;  /* 0x0000000e03087c11 */ /* 0x001fe4000f8210ff */
[----:B------:R-:W-:Y:S02]  /*0500*/  LEA R2, P3, R7, UR12, 0x2 ;  /* 0x0000000c07027c11 */ /* 0x000fe4000f8610ff */
[----:B------:R-:W-:Y:S02]  /*0510*/  LEA.HI.X R9, R3, UR15, R10, 0x2, P1 ;  /* 0x0000000f03097c11 */ /* 0x000fe400088f140a */
[----:B------:R-:W-:-:S09]  /*0520*/  LEA.HI.X R7, R7, UR13, R4, 0x2, P3 ;  /* 0x0000000d07077c11 */ /* 0x000fd200098f1404 */
.L_x_3:
[----:B------:R-:W-:Y:S01]  /*0530*/  MOV R3, R7 ;  /* 0x0000000700037202 */ /* 0x000fe20000000f00 */
[----:B------:R-:W-:Y:S01]  /*0540*/  IMAD.MOV.U32 R4, RZ, RZ, R8 ;  /* 0x000000ffff047224 */ /* 0x000fe200078e0008 */
[----:B------:R-:W-:-:S04]  /*0550*/  MOV R5, R9 ;  /* 0x0000000900057202 */ /* 0x000fc80000000f00 */
[----:B------:R0:W2:Y:S04]  /*0560*/  LDG.E.CONSTANT R3, desc[UR8][R2.64] ;  /* 0x0000000802037981 */ /* 0x0000a8000c1e9900 */
[----:B------:R-:W2:Y:S01]  /*0570*/  LDG.E.CONSTANT R4, desc[UR8][R4.64] ;  /* 0x0000000804047981 */ /* 0x000ea2000c1e9900 */
[----:B------:R-:W-:Y:S01]  /*0580*/  UIADD3 UR5, UPT, UPT, UR5, 0x1, URZ ;  /* 0x0000000105057890 */ /* 0x000fe2000fffe0ff */
[----:B------:R-:W-:-:S03]  /*0590*/  IADD3 R8, P0, PT, R8, 0x4, RZ ;  /* 0x0000000408087810 */ /* 0x000fc60007f1e0ff */
[----:B------:R-:W-:Y:S01]  /*05a0*/  UISETP.NE.AND UP0, UPT, UR5, URZ, UPT ;  /* 0x000000ff0500728c */ /* 0x000fe2000bf05270 */
[----:B0-----:R-:W-:Y:S01]  /*05b0*/  IADD3 R2, P1, PT, R2, 0x4, RZ ;  /* 0x0000000402027810 */ /* 0x001fe20007f3e0ff */
[----:B------:R-:W-:-:S03]  /*05c0*/  IMAD.X R9, RZ, RZ, R9, P0 ;  /* 0x000000ffff097224 */ /* 0x000fc600000e0609 */
[----:B------:R-:W-:Y:S01]  /*05d0*/  IADD3.X R7, PT, PT, RZ, R7, RZ, P1, !PT ;  /* 0x00000007ff077210 */ /* 0x000fe20000ffe4ff */
[----:B--2---:R-:W-:-:S03]  /*05e0*/  FFMA R6, R3, R4, R6 ;  /* 0x0000000403067223 */ /* 0x004fc60000000006 */
[----:B------:R-:W-:Y:S05]  /*05f0*/  BRA.U UP0, `(.L_x_3) ;  /* 0xfffffffd00cc7547 */ /* 0x000fea000b83ffff */
.L_x_0:
[----:B------:R-:W0:Y:S02]  /*0600*/  LDC.64 R2, c[0x0][0x390] ;  /* 0x0000e400ff027b82 */ /* 0x000e240000000a00 */
[----:B0-----:R-:W-:-:S05]  /*0610*/  IMAD.WIDE R2, R0, 0x4, R2 ;  /* 0x0000000400027825 */ /* 0x001fca00078e0202 */
[----:B------:R-:W-:Y:S01]  /*0620*/  STG.E desc[UR8][R2.64], R6 ;  /* 0x0000000602007986 */ /* 0x000fe2000c101908 */
[----:B------:R-:W-:Y:S05]  /*0630*/  EXIT ;  /* 0x000000000000794d */ /* 0x000fea0003800000 */
.L_x_4:
[----:B------:R-:W-:-:S00]  /*0640*/  BRA `(.L_x_4) ;  /* 0xfffffffc00fc7947 */ /* 0x000fc0000383ffff */
[----:B------:R-:W-:-:S00]  /*0650*/  NOP ;  /* 0x0000000000007918 */ /* 0x000fc00000000000 */
        /* <DEDUP_REMOVED lines=10> */
.L_x_5:


//--------------------- .nv.shared.reserved.0     --------------------------
	.section	.nv.shared.reserved.0,"aw",@nobits
	.weak		__nv_reservedSMEM_offset_0_alias
	.size		__nv_reservedSMEM_offset_0_alias, 0, 64
	.other		__nv_reservedSMEM_offset_0_alias,@"STO_CUDA_RESERVED_SHARED STV_DEFAULT"
__nv_reservedSMEM_offset_0_alias:
	.zero		0
	.zero		64


//--------------------- .nv.constant0._Z16retrieval_kernelPKfS0_PfPKiS3_iii --------------------------
	.section	.nv.constant0._Z16retrieval_kernelPKfS0_PfPKiS3_iii,"a",@progbits
	.sectionflags	@""
	.align	4
.nv.constant0._Z16retrieval_kernelPKfS0_PfPKiS3_iii:
	.zero		948


//--------------------- SYMBOLS --------------------------

	.type		.nv.reservedSmem.offset0,@object
	.size		.nv.reservedSmem.offset0,0x4
